//
// Generated by NVIDIA NVVM Compiler
//
// Compiler Build ID: CL-36424714
// Cuda compilation tools, release 13.0, V13.0.88
// Based on NVVM 20.0.0
//

.version 9.0
.target sm_100
.address_size 64

	// .globl	_Z21default_script_kernelPcm

.visible .entry _Z21default_script_kernelPcm(
	.param .u64 .ptr .align 1 _Z21default_script_kernelPcm_param_0,
	.param .u64 _Z21default_script_kernelPcm_param_1
)
{
	.reg .pred 	%p<5>;
	.reg .b16 	%rs<26>;
	.reg .b32 	%r<18>;
	.reg .b32 	%f<20>;
	.reg .b64 	%rd<6>;

	ld.param.u64 	%rd3, [_Z21default_script_kernelPcm_param_0];
	ld.param.u64 	%rd4, [_Z21default_script_kernelPcm_param_1];
	mov.u32 	%r4, %ctaid.x;
	mov.u32 	%r5, %ntid.x;
	mov.u32 	%r6, %tid.x;
	mad.lo.s32 	%r7, %r4, %r5, %r6;
	cvt.u64.u32 	%rd1, %r7;
	setp.le.u64 	%p1, %rd4, %rd1;
	@%p1 bra 	$L__BB0_8;
	cvta.to.global.u64 	%rd5, %rd3;
	add.s64 	%rd2, %rd5, %rd1;
	mov.f32 	%f19, 0f00000000;
	mov.b32 	%r17, 0;
	mov.b16 	%rs25, -4;
	mov.b16 	%rs24, 4;
	mov.b16 	%rs22, 0;
	mov.u16 	%rs23, %rs22;
$L__BB0_2:
	shr.u16 	%rs12, %rs22, 2;
	mul.hi.u16 	%rs13, %rs12, 8389;
	shr.u16 	%rs14, %rs13, 4;
	mad.lo.s16 	%rs15, %rs14, 500, %rs23;
	cvt.rn.f32.u32 	%f6, %r17;
	fma.rn.f32 	%f2, %f6, 0f3A83126F, %f19;
	setp.ne.s16 	%p2, %rs15, 0;
	@%p2 bra 	$L__BB0_4;
	cvt.rzi.s32.f32 	%r9, %f2;
	st.global.u8 	[%rd2], %r9;
$L__BB0_4:
	add.s32 	%r10, %r17, 1;
	cvt.rn.f32.u32 	%f7, %r10;
	fma.rn.f32 	%f8, %f7, 0f3A83126F, %f2;
	add.s32 	%r11, %r17, 2;
	cvt.rn.f32.u32 	%f9, %r11;
	fma.rn.f32 	%f10, %f9, 0f3A83126F, %f8;
	add.s32 	%r12, %r17, 3;
	cvt.rn.f32.u32 	%f11, %r12;
	fma.rn.f32 	%f12, %f11, 0f3A83126F, %f10;
	add.s32 	%r2, %r17, 4;
	cvt.rn.f32.u32 	%f13, %r2;
	fma.rn.f32 	%f3, %f13, 0f3A83126F, %f12;
	shr.u16 	%rs16, %rs24, 2;
	mul.hi.u16 	%rs17, %rs16, 8389;
	shr.u16 	%rs18, %rs17, 4;
	mad.lo.s16 	%rs19, %rs18, 500, %rs25;
	setp.ne.s16 	%p3, %rs19, 0;
	@%p3 bra 	$L__BB0_6;
	cvt.rzi.s32.f32 	%r13, %f3;
	st.global.u8 	[%rd2], %r13;
$L__BB0_6:
	add.s32 	%r14, %r2, 1;
	cvt.rn.f32.u32 	%f14, %r14;
	fma.rn.f32 	%f15, %f14, 0f3A83126F, %f3;
	add.s32 	%r15, %r2, 2;
	cvt.rn.f32.u32 	%f16, %r15;
	fma.rn.f32 	%f17, %f16, 0f3A83126F, %f15;
	add.s32 	%r16, %r2, 3;
	cvt.rn.f32.u32 	%f18, %r16;
	fma.rn.f32 	%f19, %f18, 0f3A83126F, %f17;
	add.s16 	%rs25, %rs25, -8;
	add.s16 	%rs24, %rs24, 8;
	add.s16 	%rs23, %rs23, -8;
	add.s16 	%rs22, %rs22, 8;
	add.s32 	%r17, %r2, 4;
	setp.ne.s32 	%p4, %r17, 2000;
	@%p4 bra 	$L__BB0_2;
	ld.global.u8 	%rs20, [%rd2];
	add.s16 	%rs21, %rs20, 1;
	st.global.u8 	[%rd2], %rs21;
$L__BB0_8:
	ret;

}


// ===== COMPILED SASS (sm_100) =====

	.target	sm_100

	.elftype	@"ET_EXEC"


//--------------------- .note.nv.tkinfo           --------------------------
	.section	.note.nv.tkinfo,"",@"SHT_NOTE"
	.sectionflags	@"SHF_NOTE_NV_TKINFO"
	.tkinfo
        /*0018*/ 	.word	0x00000002
        /*0030*/ 	.string	""
        /*0030*/ 	.string	"ptxas"
        /*0030*/ 	.string	"Cuda compilation tools, release 13.0, V13.0.88"
        /*0030*/ 	.string	"Build cuda_13.0.r13.0/compiler.36424714_0"
        /*0030*/ 	.string	"-arch sm_100 -m 64 "



//--------------------- .note.nv.cuinfo           --------------------------
	.section	.note.nv.cuinfo,"",@"SHT_NOTE"
	.sectionflags	@"SHF_NOTE_NV_CUINFO"
        /*0018*/ 	.short	0x0002
        /*001a*/ 	.short	0x0064
        /*001c*/ 	.short	0x0082
	.zero		2


//--------------------- .nv.info                  --------------------------
	.section	.nv.info,"",@"SHT_CUDA_INFO"
	.align	4


	//----- nvinfo : EIATTR_REGCOUNT
	.align		4
        /*0000*/ 	.byte	0x04, 0x2f
        /*0002*/ 	.short	(.L_1 - .L_0)
	.align		4
.L_0:
        /*0004*/ 	.word	index@(_Z21default_script_kernelPcm)
        /*0008*/ 	.word	0x00000011


	//----- nvinfo : EIATTR_FRAME_SIZE
	.align		4
.L_1:
        /*000c*/ 	.byte	0x04, 0x11
        /*000e*/ 	.short	(.L_3 - .L_2)
	.align		4
.L_2:
        /*0010*/ 	.word	index@(_Z21default_script_kernelPcm)
        /*0014*/ 	.word	0x00000000


	//----- nvinfo : EIATTR_MIN_STACK_SIZE
	.align		4
.L_3:
        /*0018*/ 	.byte	0x04, 0x12
        /*001a*/ 	.short	(.L_5 - .L_4)
	.align		4
.L_4:
        /*001c*/ 	.word	index@(_Z21default_script_kernelPcm)
        /*0020*/ 	.word	0x00000000
.L_5:


//--------------------- .nv.compat                --------------------------
	.section	.nv.compat,"",@"SHT_CUDA_COMPAT_INFO"
	.align	4
        /*0000*/ 	.byte	0x02, 0x09, 0x00, 0x00, 0x02, 0x02, 0x01, 0x00, 0x02, 0x05, 0x05, 0x00, 0x03, 0x07, 0x01, 0x01
        /*0010*/ 	.byte	0x02, 0x03, 0x00, 0x00, 0x02, 0x06, 0x01, 0x00, 0x04, 0x0b, 0x08, 0x00, 0x09, 0x00, 0x00, 0x00
        /*0020*/ 	.byte	0x00, 0x00, 0x00, 0x00


//--------------------- .nv.info._Z21default_script_kernelPcm --------------------------
	.section	.nv.info._Z21default_script_kernelPcm,"",@"SHT_CUDA_INFO"
	.sectionflags	@""
	.align	4


	//----- nvinfo : EIATTR_CUDA_API_VERSION
	.align		4
        /*0000*/ 	.byte	0x04, 0x37
        /*0002*/ 	.short	(.L_7 - .L_6)
.L_6:
        /*0004*/ 	.word	0x00000082


	//----- nvinfo : EIATTR_KPARAM_INFO
	.align		4
.L_7:
        /*0008*/ 	.byte	0x04, 0x17
        /*000a*/ 	.short	(.L_9 - .L_8)
.L_8:
        /*000c*/ 	.word	0x00000000
        /*0010*/ 	.short	0x0001
        /*0012*/ 	.short	0x0008
        /*0014*/ 	.byte	0x00, 0xf0, 0x21, 0x00


	//----- nvinfo : EIATTR_KPARAM_INFO
	.align		4
.L_9:
        /*0018*/ 	.byte	0x04, 0x17
        /*001a*/ 	.short	(.L_11 - .L_10)
.L_10:
        /*001c*/ 	.word	0x00000000
        /*0020*/ 	.short	0x0000
        /*0022*/ 	.short	0x0000
        /*0024*/ 	.byte	0x00, 0xf5, 0x21, 0x00


	//----- nvinfo : EIATTR_SPARSE_MMA_MASK
	.align		4
.L_11:
        /*0028*/ 	.byte	0x03, 0x50
        /*002a*/ 	.short	0x0000


	//----- nvinfo : EIATTR_MAXREG_COUNT
	.align		4
        /*002c*/ 	.byte	0x03, 0x1b
        /*002e*/ 	.short	0x00ff


	//----- nvinfo : EIATTR_MERCURY_ISA_VERSION
	.align		4
        /*0030*/ 	.byte	0x03, 0x5f
        /*0032*/ 	.short	0x0101


	//----- nvinfo : EIATTR_VRC_CTA_INIT_COUNT
	.align		4
        /*0034*/ 	.byte	0x02, 0x4a
	.zero		1
	.zero		1


	//----- nvinfo : EIATTR_EXIT_INSTR_OFFSETS
	.align		4
        /*0038*/ 	.byte	0x04, 0x1c
        /*003a*/ 	.short	(.L_13 - .L_12)


	//   ....[0]....
.L_12:
        /*003c*/ 	.word	0x00000080


	//   ....[1]....
        /*0040*/ 	.word	0x000004f0


	//----- nvinfo : EIATTR_CBANK_PARAM_SIZE
	.align		4
.L_13:
        /*0044*/ 	.byte	0x03, 0x19
        /*0046*/ 	.short	0x0010


	//----- nvinfo : EIATTR_PARAM_CBANK
	.align		4
        /*0048*/ 	.byte	0x04, 0x0a
        /*004a*/ 	.short	(.L_15 - .L_14)
	.align		4
.L_14:
        /*004c*/ 	.word	index@(.nv.constant0._Z21default_script_kernelPcm)
        /*0050*/ 	.short	0x0380
        /*0052*/ 	.short	0x0010


	//----- nvinfo : EIATTR_SW_WAR
	.align		4
.L_15:
        /*0054*/ 	.byte	0x04, 0x36
        /*0056*/ 	.short	(.L_17 - .L_16)
.L_16:
        /*0058*/ 	.word	0x00000008
.L_17:


//--------------------- .nv.callgraph             --------------------------
	.section	.nv.callgraph,"",@"SHT_CUDA_CALLGRAPH"
	.align	4
	.sectionentsize	8
	.align		4
        /*0000*/ 	.word	0x00000000
	.align		4
        /*0004*/ 	.word	0xffffffff
	.align		4
        /*0008*/ 	.word	0x00000000
	.align		4
        /*000c*/ 	.word	0xfffffffe
	.align		4
        /*0010*/ 	.word	0x00000000
	.align		4
        /*0014*/ 	.word	0xfffffffd
	.align		4
        /*0018*/ 	.word	0x00000000
	.align		4
        /*001c*/ 	.word	0xfffffffc


//--------------------- .text._Z21default_script_kernelPcm --------------------------
	.section	.text._Z21default_script_kernelPcm,"ax",@progbits
	.align	128
        .global         _Z21default_script_kernelPcm
        .type           _Z21default_script_kernelPcm,@function
        .size           _Z21default_script_kernelPcm,(.L_x_2 - _Z21default_script_kernelPcm)
        .other          _Z21default_script_kernelPcm,@"STO_CUDA_ENTRY STV_DEFAULT"
_Z21default_script_kernelPcm:
.text._Z21default_script_kernelPcm:
[----:B------:R-:W-:Y:S01]  /*0000*/  LDC R1, c[0x0][0x37c] ;  /* 0x0000df00ff017b82 */ /* 0x000fe20000000800 */
[----:B------:R-:W0:Y:S07]  /*0010*/  S2R R3, SR_TID.X ;  /* 0x0000000000037919 */ /* 0x000e2e0000002100 */
[----:B------:R-:W0:Y:S01]  /*0020*/  S2UR UR4, SR_CTAID.X ;  /* 0x00000000000479c3 */ /* 0x000e220000002500 */
[----:B------:R-:W1:Y:S07]  /*0030*/  LDCU.64 UR6, c[0x0][0x388] ;  /* 0x00007100ff0677ac */ /* 0x000e6e0008000a00 */
[----:B------:R-:W0:Y:S02]  /*0040*/  LDC R2, c[0x0][0x360] ;  /* 0x0000d800ff027b82 */ /* 0x000e240000000800 */
[----:B0-----:R-:W-:-:S05]  /*0050*/  IMAD R2, R2, UR4, R3 ;  /* 0x0000000402027c24 */ /* 0x001fca000f8e0203 */
[----:B-1----:R-:W-:-:S04]  /*0060*/  ISETP.GE.U32.AND P0, PT, R2, UR6, PT ;  /* 0x0000000602007c0c */ /* 0x002fc8000bf06070 */
[----:B------:R-:W-:-:S13]  /*0070*/  ISETP.GE.U32.AND.EX P0, PT, RZ, UR7, PT, P0 ;  /* 0x00000007ff007c0c */ /* 0x000fda000bf06100 */
[----:B------:R-:W-:Y:S05]  /*0080*/  @P0 EXIT ;  /* 0x000000000000094d */ /* 0x000fea0003800000 */
[----:B------:R-:W0:Y:S01]  /*0090*/  LDCU.64 UR4, c[0x0][0x380] ;  /* 0x00007000ff0477ac */ /* 0x000e220008000a00 */
[----:B------:R-:W-:Y:S01]  /*00a0*/  IMAD.MOV.U32 R5, RZ, RZ, 0xfffc ;  /* 0x0000fffcff057424 */ /* 0x000fe200078e00ff */
[----:B------:R-:W-:Y:S01]  /*00b0*/  PRMT R4, RZ, 0x7610, R4 ;  /* 0x00007610ff047816 */ /* 0x000fe20000000004 */
[----:B------:R-:W-:Y:S01]  /*00c0*/  IMAD.MOV.U32 R0, RZ, RZ, 0x4 ;  /* 0x00000004ff007424 */ /* 0x000fe200078e00ff */
[----:B------:R-:W-:Y:S01]  /*00d0*/  PRMT R6, RZ, 0x7610, R6 ;  /* 0x00007610ff067816 */ /* 0x000fe20000000006 */
[----:B------:R-:W-:Y:S01]  /*00e0*/  IMAD.MOV.U32 R7, RZ, RZ, RZ ;  /* 0x000000ffff077224 */ /* 0x000fe200078e00ff */
[----:B------:R-:W1:Y:S01]  /*00f0*/  LDCU.64 UR8, c[0x0][0x358] ;  /* 0x00006b00ff0877ac */ /* 0x000e620008000a00 */
[----:B0-----:R-:W-:Y:S01]  /*0100*/  IADD3 R2, P0, PT, R2, UR4, RZ ;  /* 0x0000000402027c10 */ /* 0x001fe2000ff1e0ff */
[----:B------:R-:W-:-:S04]  /*0110*/  UMOV UR4, URZ ;  /* 0x000000ff00047c82 */ /* 0x000fc80008000000 */
[----:B------:R-:W-:-:S08]  /*0120*/  IMAD.X R3, RZ, RZ, UR5, P0 ;  /* 0x00000005ff037e24 */ /* 0x000fd000080e06ff */
.L_x_0:
[----:B------:R-:W-:Y:S01]  /*0130*/  LOP3.LUT R8, R4, 0xffff, RZ, 0xc0, !PT ;  /* 0x0000ffff04087812 */ /* 0x000fe200078ec0ff */
[----:B------:R-:W-:Y:S01]  /*0140*/  UIADD3 UR5, UPT, UPT, UR4, 0x1, URZ ;  /* 0x0000000104057890 */ /* 0x000fe2000fffe0ff */
[C---:B--2---:R-:W-:Y:S01]  /*0150*/  LOP3.LUT R9, R0.reuse, 0xffff, RZ, 0xc0, !PT ;  /* 0x0000ffff00097812 */ /* 0x044fe200078ec0ff */
[----:B------:R-:W-:Y:S01]  /*0160*/  UIADD3 UR6, UPT, UPT, UR4, 0x2, URZ ;  /* 0x0000000204067890 */ /* 0x000fe2000fffe0ff */
[----:B------:R-:W-:Y:S01]  /*0170*/  SHF.R.U32.HI R8, RZ, 0x2, R8 ;  /* 0x00000002ff087819 */ /* 0x000fe20000011608 */
[----:B------:R-:W-:Y:S01]  /*0180*/  VIADD R0, R0, 0x8 ;  /* 0x0000000800007836 */ /* 0x000fe20000000000 */
[----:B------:R-:W-:Y:S01]  /*0190*/  SHF.R.U32.HI R9, RZ, 0x2, R9 ;  /* 0x00000002ff097819 */ /* 0x000fe20000011609 */
[----:B------:R-:W-:Y:S01]  /*01a0*/  VIADD R4, R4, 0x8 ;  /* 0x0000000804047836 */ /* 0x000fe20000000000 */
[----:B------:R-:W-:Y:S02]  /*01b0*/  LOP3.LUT R8, R8, 0xffff, RZ, 0xc0, !PT ;  /* 0x0000ffff08087812 */ /* 0x000fe400078ec0ff */
[----:B------:R-:W-:-:S02]  /*01c0*/  LOP3.LUT R9, R9, 0xffff, RZ, 0xc0, !PT ;  /* 0x0000ffff09097812 */ /* 0x000fc400078ec0ff */
[----:B------:R-:W-:Y:S01]  /*01d0*/  PRMT R10, R6, 0x9910, RZ ;  /* 0x00009910060a7816 */ /* 0x000fe200000000ff */
[----:B------:R-:W-:Y:S01]  /*01e0*/  IMAD R8, R8, 0x20c5, RZ ;  /* 0x000020c508087824 */ /* 0x000fe200078e02ff */
[----:B------:R-:W-:Y:S01]  /*01f0*/  PRMT R12, R5, 0x9910, RZ ;  /* 0x00009910050c7816 */ /* 0x000fe200000000ff */
[----:B------:R-:W-:Y:S02]  /*0200*/  IMAD R9, R9, 0x20c5, RZ ;  /* 0x000020c509097824 */ /* 0x000fe400078e02ff */
[----:B------:R-:W-:Y:S01]  /*0210*/  VIADD R5, R5, 0xfffffff8 ;  /* 0xfffffff805057836 */ /* 0x000fe20000000000 */
[----:B------:R-:W-:Y:S01]  /*0220*/  SHF.R.U32.HI R8, RZ, 0x14, R8 ;  /* 0x00000014ff087819 */ /* 0x000fe20000011608 */
[----:B------:R-:W-:Y:S01]  /*0230*/  VIADD R6, R6, 0xfffffff8 ;  /* 0xfffffff806067836 */ /* 0x000fe20000000000 */
[----:B------:R-:W-:Y:S02]  /*0240*/  SHF.R.U32.HI R9, RZ, 0x14, R9 ;  /* 0x00000014ff097819 */ /* 0x000fe40000011609 */
[----:B------:R-:W-:Y:S01]  /*0250*/  PRMT R11, R8, 0x9910, RZ ;  /* 0x00009910080b7816 */ /* 0x000fe200000000ff */
[----:B------:R-:W-:Y:S01]  /*0260*/  IMAD.MOV.U32 R8, RZ, RZ, R10 ;  /* 0x000000ffff087224 */ /* 0x000fe200078e000a */
[----:B------:R-:W-:Y:S01]  /*0270*/  PRMT R10, R9, 0x9910, RZ ;  /* 0x00009910090a7816 */ /* 0x000fe200000000ff */
[----:B------:R-:W-:-:S02]  /*0280*/  IMAD.MOV.U32 R9, RZ, RZ, R12 ;  /* 0x000000ffff097224 */ /* 0x000fc400078e000c */
[----:B------:R-:W-:Y:S02]  /*0290*/  IMAD R8, R11, 0x1f4, R8 ;  /* 0x000001f40b087824 */ /* 0x000fe400078e0208 */
[----:B------:R-:W-:Y:S01]  /*02a0*/  IMAD.MOV.U32 R12, RZ, RZ, R10 ;  /* 0x000000ffff0c7224 */ /* 0x000fe200078e000a */
[----:B------:R-:W-:Y:S02]  /*02b0*/  I2FP.F32.U32 R10, UR4 ;  /* 0x00000004000a7c45 */ /* 0x000fe40008201000 */
[----:B------:R-:W-:Y:S01]  /*02c0*/  PRMT R8, R8, 0x9910, RZ ;  /* 0x0000991008087816 */ /* 0x000fe200000000ff */
[----:B------:R-:W-:Y:S02]  /*02d0*/  IMAD R9, R12, 0x1f4, R9 ;  /* 0x000001f40c097824 */ /* 0x000fe400078e0209 */
[----:B------:R-:W-:Y:S01]  /*02e0*/  FFMA R12, R10, 0.0010000000474974513054, R7 ;  /* 0x3a83126f0a0c7823 */ /* 0x000fe20000000007 */
[----:B------:R-:W-:Y:S01]  /*02f0*/  I2FP.F32.U32 R7, UR5 ;  /* 0x0000000500077c45 */ /* 0x000fe20008201000 */
[----:B------:R-:W-:Y:S01]  /*0300*/  UIADD3 UR5, UPT, UPT, UR4, 0x3, URZ ;  /* 0x0000000304057890 */ /* 0x000fe2000fffe0ff */
[----:B------:R-:W-:-:S02]  /*0310*/  ISETP.NE.AND P0, PT, R8, RZ, PT ;  /* 0x000000ff0800720c */ /* 0x000fc40003f05270 */
[----:B------:R-:W-:Y:S01]  /*0320*/  PRMT R9, R9, 0x9910, RZ ;  /* 0x0000991009097816 */ /* 0x000fe200000000ff */
[----:B------:R-:W-:Y:S01]  /*0330*/  FFMA R7, R7, 0.0010000000474974513054, R12 ;  /* 0x3a83126f07077823 */ /* 0x000fe2000000000c */
[----:B------:R-:W-:Y:S01]  /*0340*/  I2FP.F32.U32 R8, UR6 ;  /* 0x0000000600087c45 */ /* 0x000fe20008201000 */
[----:B------:R-:W-:Y:S01]  /*0350*/  UIADD3 UR6, UPT, UPT, UR4, 0x4, URZ ;  /* 0x0000000404067890 */ /* 0x000fe2000fffe0ff */
[----:B------:R-:W-:Y:S02]  /*0360*/  ISETP.NE.AND P1, PT, R9, RZ, PT ;  /* 0x000000ff0900720c */ /* 0x000fe40003f25270 */
[----:B------:R-:W-:Y:S01]  /*0370*/  I2FP.F32.U32 R10, UR5 ;  /* 0x00000005000a7c45 */ /* 0x000fe20008201000 */
[----:B------:R-:W-:Y:S01]  /*0380*/  FFMA R7, R8, 0.0010000000474974513054, R7 ;  /* 0x3a83126f08077823 */ /* 0x000fe20000000007 */
[----:B------:R-:W-:Y:S01]  /*0390*/  UIADD3 UR5, UPT, UPT, UR4, 0x5, URZ ;  /* 0x0000000504057890 */ /* 0x000fe2000fffe0ff */
[----:B------:R-:W-:Y:S01]  /*03a0*/  I2FP.F32.U32 R8, UR6 ;  /* 0x0000000600087c45 */ /* 0x000fe20008201000 */
[----:B------:R-:W-:Y:S01]  /*03b0*/  UIADD3 UR6, UPT, UPT, UR4, 0x7, URZ ;  /* 0x0000000704067890 */ /* 0x000fe2000fffe0ff */
[----:B------:R-:W-:Y:S01]  /*03c0*/  FFMA R7, R10, 0.0010000000474974513054, R7 ;  /* 0x3a83126f0a077823 */ /* 0x000fe20000000007 */
[----:B------:R-:W1:Y:S03]  /*03d0*/  @!P0 F2I.TRUNC.NTZ R9, R12 ;  /* 0x0000000c00098305 */ /* 0x000e66000020f100 */
[----:B------:R-:W-:Y:S01]  /*03e0*/  FFMA R14, R8, 0.0010000000474974513054, R7 ;  /* 0x3a83126f080e7823 */ /* 0x000fe20000000007 */
[----:B------:R-:W-:Y:S01]  /*03f0*/  I2FP.F32.U32 R7, UR5 ;  /* 0x0000000500077c45 */ /* 0x000fe20008201000 */
[----:B------:R-:W-:Y:S01]  /*0400*/  UIADD3 UR5, UPT, UPT, UR4, 0x6, URZ ;  /* 0x0000000604057890 */ /* 0x000fe2000fffe0ff */
[----:B------:R-:W-:Y:S01]  /*0410*/  I2FP.F32.U32 R10, UR6 ;  /* 0x00000006000a7c45 */ /* 0x000fe20008201000 */
[----:B------:R-:W-:Y:S01]  /*0420*/  UIADD3 UR4, UPT, UPT, UR4, 0x8, URZ ;  /* 0x0000000804047890 */ /* 0x000fe2000fffe0ff */
[----:B------:R-:W0:Y:S01]  /*0430*/  @!P1 F2I.TRUNC.NTZ R11, R14 ;  /* 0x0000000e000b9305 */ /* 0x000e22000020f100 */
[----:B------:R-:W-:-:S02]  /*0440*/  FFMA R7, R7, 0.0010000000474974513054, R14 ;  /* 0x3a83126f07077823 */ /* 0x000fc4000000000e */
[----:B------:R-:W-:Y:S01]  /*0450*/  UISETP.NE.AND UP0, UPT, UR4, 0x7d0, UPT ;  /* 0x000007d00400788c */ /* 0x000fe2000bf05270 */
[----:B------:R-:W-:Y:S01]  /*0460*/  I2FP.F32.U32 R8, UR5 ;  /* 0x0000000500087c45 */ /* 0x000fe20008201000 */
[----:B-1----:R2:W-:Y:S04]  /*0470*/  @!P0 STG.E.U8 desc[UR8][R2.64], R9 ;  /* 0x0000000902008986 */ /* 0x0025e8000c101108 */
[----:B------:R-:W-:-:S04]  /*0480*/  FFMA R7, R8, 0.0010000000474974513054, R7 ;  /* 0x3a83126f08077823 */ /* 0x000fc80000000007 */
[----:B------:R-:W-:Y:S01]  /*0490*/  FFMA R7, R10, 0.0010000000474974513054, R7 ;  /* 0x3a83126f0a077823 */ /* 0x000fe20000000007 */
[----:B0-----:R2:W-:Y:S01]  /*04a0*/  @!P1 STG.E.U8 desc[UR8][R2.64], R11 ;  /* 0x0000000b02009986 */ /* 0x0015e2000c101108 */
[----:B------:R-:W-:Y:S05]  /*04b0*/  BRA.U UP0, `(.L_x_0) ;  /* 0xfffffffd001c7547 */ /* 0x000fea000b83ffff */
[----:B------:R-:W3:Y:S02]  /*04c0*/  LDG.E.U8 R5, desc[UR8][R2.64] ;  /* 0x0000000802057981 */ /* 0x000ee4000c1e1100 */
[----:B---3--:R-:W-:-:S05]  /*04d0*/  VIADD R5, R5, 0x1 ;  /* 0x0000000105057836 */ /* 0x008fca0000000000 */
[----:B------:R-:W-:Y:S01]  /*04e0*/  STG.E.U8 desc[UR8][R2.64], R5 ;  /* 0x0000000502007986 */ /* 0x000fe2000c101108 */
[----:B------:R-:W-:Y:S05]  /*04f0*/  EXIT ;  /* 0x000000000000794d */ /* 0x000fea0003800000 */
.L_x_1:
[----:B------:R-:W-:-:S00]  /*0500*/  BRA `(.L_x_1) ;  /* 0xfffffffc00fc7947 */ /* 0x000fc0000383ffff */
[----:B------:R-:W-:-:S00]  /*0510*/  NOP ;  /* 0x0000000000007918 */ /* 0x000fc00000000000 */
        /* <DEDUP_REMOVED lines=14> */
.L_x_2:


//--------------------- .nv.shared.reserved.0     --------------------------
	.section	.nv.shared.reserved.0,"aw",@nobits
	.weak		__nv_reservedSMEM_offset_0_alias
	.size		__nv_reservedSMEM_offset_0_alias, 0, 64
	.other		__nv_reservedSMEM_offset_0_alias,@"STO_CUDA_RESERVED_SHARED STV_DEFAULT"
__nv_reservedSMEM_offset_0_alias:
	.zero		0
	.zero		64


//--------------------- .nv.constant0._Z21default_script_kernelPcm --------------------------
	.section	.nv.constant0._Z21default_script_kernelPcm,"a",@progbits
	.sectionflags	@""
	.align	4
.nv.constant0._Z21default_script_kernelPcm:
	.zero		912


//--------------------- SYMBOLS --------------------------

	.type		.nv.reservedSmem.offset0,@object
	.size		.nv.reservedSmem.offset0,0x4
